	.headerflags	@"EF_CUDA_TEXMODE_UNIFIED EF_CUDA_64BIT_ADDRESS EF_CUDA_ACCELERATORS EF_CUDA_SM90 EF_CUDA_VIRTUAL_SM(EF_CUDA_SM90)"
	.elftype	@"ET_EXEC"


//--------------------- .nv.info                  --------------------------
	.section	.nv.info,"",@"SHT_CUDA_INFO"
	.align	4


	//----- nvinfo : EIATTR_REGCOUNT
	.align		4
        /*0000*/ 	.byte	0x04, 0x2f
        /*0002*/ 	.short	(.L_3 - .L_2)
	.align		4
.L_2:
        /*0004*/ 	.word	index@(triton_poi_fused__native_batch_norm_legit_no_training_silu_10)
        /*0008*/ 	.word	0x00000020


	//----- nvinfo : EIATTR_MIN_STACK_SIZE
	.align		4
.L_3:
        /*000c*/ 	.byte	0x04, 0x12
        /*000e*/ 	.short	(.L_5 - .L_4)
	.align		4
.L_4:
        /*0010*/ 	.word	index@(triton_poi_fused__native_batch_norm_legit_no_training_silu_10)
        /*0014*/ 	.word	0x00000000


	//----- nvinfo : EIATTR_FRAME_SIZE
	.align		4
.L_5:
        /*0018*/ 	.byte	0x04, 0x11
        /*001a*/ 	.short	(.L_7 - .L_6)
	.align		4
.L_6:
        /*001c*/ 	.word	index@(triton_poi_fused__native_batch_norm_legit_no_training_silu_10)
        /*0020*/ 	.word	0x00000000


	//----- nvinfo : EIATTR_MIN_STACK_SIZE
	.align		4
.L_7:
        /*0024*/ 	.byte	0x04, 0x12
        /*0026*/ 	.short	(.L_9 - .L_8)
	.align		4
.L_8:
        /*0028*/ 	.word	index@(triton_poi_fused__native_batch_norm_legit_no_training_silu_10)
        /*002c*/ 	.word	0x00000000
.L_9:


//--------------------- .nv.info.triton_poi_fused__native_batch_norm_legit_no_training_silu_10 --------------------------
	.section	.nv.info.triton_poi_fused__native_batch_norm_legit_no_training_silu_10,"",@"SHT_CUDA_INFO"
	.sectionflags	@""
	.align	4


	//----- nvinfo : EIATTR_CUDA_API_VERSION
	.align		4
        /*0000*/ 	.byte	0x04, 0x37
        /*0002*/ 	.short	(.L_11 - .L_10)
.L_10:
        /*0004*/ 	.word	0x0000007c


	//----- nvinfo : EIATTR_KPARAM_INFO
	.align		4
.L_11:
        /*0008*/ 	.byte	0x04, 0x17
        /*000a*/ 	.short	(.L_13 - .L_12)
.L_12:
        /*000c*/ 	.word	0x00000000
        /*0010*/ 	.short	0x0007
        /*0012*/ 	.short	0x0034
        /*0014*/ 	.byte	0x00, 0xf0, 0x11, 0x00


	//----- nvinfo : EIATTR_KPARAM_INFO
	.align		4
.L_13:
        /*0018*/ 	.byte	0x04, 0x17
        /*001a*/ 	.short	(.L_15 - .L_14)
.L_14:
        /*001c*/ 	.word	0x00000000
        /*0020*/ 	.short	0x0006
        /*0022*/ 	.short	0x0030
        /*0024*/ 	.byte	0x00, 0xf0, 0x11, 0x00


	//----- nvinfo : EIATTR_KPARAM_INFO
	.align		4
.L_15:
        /*0028*/ 	.byte	0x04, 0x17
        /*002a*/ 	.short	(.L_17 - .L_16)
.L_16:
        /*002c*/ 	.word	0x00000000
        /*0030*/ 	.short	0x0005
        /*0032*/ 	.short	0x0028
        /*0034*/ 	.byte	0x00, 0xf4, 0x21, 0x00


	//----- nvinfo : EIATTR_KPARAM_INFO
	.align		4
.L_17:
        /*0038*/ 	.byte	0x04, 0x17
        /*003a*/ 	.short	(.L_19 - .L_18)
.L_18:
        /*003c*/ 	.word	0x00000000
        /*0040*/ 	.short	0x0004
        /*0042*/ 	.short	0x0020
        /*0044*/ 	.byte	0x00, 0xf4, 0x21, 0x00


	//----- nvinfo : EIATTR_KPARAM_INFO
	.align		4
.L_19:
        /*0048*/ 	.byte	0x04, 0x17
        /*004a*/ 	.short	(.L_21 - .L_20)
.L_20:
        /*004c*/ 	.word	0x00000000
        /*0050*/ 	.short	0x0003
        /*0052*/ 	.short	0x0018
        /*0054*/ 	.byte	0x00, 0xf4, 0x21, 0x00


	//----- nvinfo : EIATTR_KPARAM_INFO
	.align		4
.L_21:
        /*0058*/ 	.byte	0x04, 0x17
        /*005a*/ 	.short	(.L_23 - .L_22)
.L_22:
        /*005c*/ 	.word	0x00000000
        /*0060*/ 	.short	0x0002
        /*0062*/ 	.short	0x0010
        /*0064*/ 	.byte	0x00, 0xf4, 0x21, 0x00


	//----- nvinfo : EIATTR_KPARAM_INFO
	.align		4
.L_23:
        /*0068*/ 	.byte	0x04, 0x17
        /*006a*/ 	.short	(.L_25 - .L_24)
.L_24:
        /*006c*/ 	.word	0x00000000
        /*0070*/ 	.short	0x0001
        /*0072*/ 	.short	0x0008
        /*0074*/ 	.byte	0x00, 0xf4, 0x21, 0x00


	//----- nvinfo : EIATTR_KPARAM_INFO
	.align		4
.L_25:
        /*0078*/ 	.byte	0x04, 0x17
        /*007a*/ 	.short	(.L_27 - .L_26)
.L_26:
        /*007c*/ 	.word	0x00000000
        /*0080*/ 	.short	0x0000
        /*0082*/ 	.short	0x0000
        /*0084*/ 	.byte	0x00, 0xf4, 0x21, 0x00


	//----- nvinfo : EIATTR_SPARSE_MMA_MASK
	.align		4
.L_27:
        /*0088*/ 	.byte	0x03, 0x50
        /*008a*/ 	.short	0x0000


	//----- nvinfo : EIATTR_MAXREG_COUNT
	.align		4
        /*008c*/ 	.byte	0x03, 0x1b
        /*008e*/ 	.short	0x00ff


	//----- nvinfo : EIATTR_EXIT_INSTR_OFFSETS
	.align		4
        /*0090*/ 	.byte	0x04, 0x1c
        /*0092*/ 	.short	(.L_29 - .L_28)


	//   ....[0]....
.L_28:
        /*0094*/ 	.word	0x00001130


	//   ....[1]....
        /*0098*/ 	.word	0x00001180


	//----- nvinfo : EIATTR_REQNTID
	.align		4
.L_29:
        /*009c*/ 	.byte	0x04, 0x10
        /*009e*/ 	.short	(.L_31 - .L_30)
.L_30:
        /*00a0*/ 	.word	0x00000080
        /*00a4*/ 	.word	0x00000001
        /*00a8*/ 	.word	0x00000001


	//----- nvinfo : EIATTR_CBANK_PARAM_SIZE
	.align		4
.L_31:
        /*00ac*/ 	.byte	0x03, 0x19
        /*00ae*/ 	.short	0x0038


	//----- nvinfo : EIATTR_PARAM_CBANK
	.align		4
        /*00b0*/ 	.byte	0x04, 0x0a
        /*00b2*/ 	.short	(.L_33 - .L_32)
	.align		4
.L_32:
        /*00b4*/ 	.word	index@(.nv.constant0.triton_poi_fused__native_batch_norm_legit_no_training_silu_10)
        /*00b8*/ 	.short	0x0210
        /*00ba*/ 	.short	0x0038


	//----- nvinfo : EIATTR_SW_WAR
	.align		4
.L_33:
        /*00bc*/ 	.byte	0x04, 0x36
        /*00be*/ 	.short	(.L_35 - .L_34)
.L_34:
        /*00c0*/ 	.word	0x00000008
.L_35:


//--------------------- .nv.callgraph             --------------------------
	.section	.nv.callgraph,"",@"SHT_CUDA_CALLGRAPH"
	.align	4
	.sectionentsize	8
	.align		4
        /*0000*/ 	.word	0x00000000
	.align		4
        /*0004*/ 	.word	0xffffffff
	.align		4
        /*0008*/ 	.word	0x00000000
	.align		4
        /*000c*/ 	.word	0xfffffffe
	.align		4
        /*0010*/ 	.word	0x00000000
	.align		4
        /*0014*/ 	.word	0xfffffffd
	.align		4
        /*0018*/ 	.word	0x00000000
	.align		4
        /*001c*/ 	.word	0xfffffffc


//--------------------- .nv.constant4             --------------------------
	.section	.nv.constant4,"a",@progbits
	.align	8
	.align		8
.nv.constant4:
        /*0000*/ 	.dword	_$_str
	.align		8
        /*0008*/ 	.dword	_$_str_$_2


//--------------------- .text.triton_poi_fused__native_batch_norm_legit_no_training_silu_10 --------------------------
	.section	.text.triton_poi_fused__native_batch_norm_legit_no_training_silu_10,"ax",@progbits
	.sectionflags	@"SHF_BARRIERS=1"
	.align	128
        .global         triton_poi_fused__native_batch_norm_legit_no_training_silu_10
        .type           triton_poi_fused__native_batch_norm_legit_no_training_silu_10,@function
        .size           triton_poi_fused__native_batch_norm_legit_no_training_silu_10,(.L_x_1 - triton_poi_fused__native_batch_norm_legit_no_training_silu_10)
        .other          triton_poi_fused__native_batch_norm_legit_no_training_silu_10,@"STO_CUDA_ENTRY STV_DEFAULT"
triton_poi_fused__native_batch_norm_legit_no_training_silu_10:
.text.triton_poi_fused__native_batch_norm_legit_no_training_silu_10:
[----:B------:R-:W0:Y:S01]  /*0000*/  LDC R1, c[0x0][0x28] ;  /* 0x00000a00ff017b82 */ /* 0x000e220000000800 */
[----:B------:R-:W1:Y:S07]  /*0010*/  S2R R0, SR_CTAID.X ;  /* 0x0000000000007919 */ /* 0x000e6e0000002500 */
[----:B------:R-:W2:Y:S01]  /*0020*/  LDC.64 R12, c[0x0][0x220] ;  /* 0x00008800ff0c7b82 */ /* 0x000ea20000000a00 */
[----:B------:R-:W-:Y:S02]  /*0030*/  CS2R R4, SRZ ;  /* 0x0000000000047805 */ /* 0x000fe4000001ff00 */
[----:B------:R-:W-:Y:S01]  /*0040*/  CS2R R6, SRZ ;  /* 0x0000000000067805 */ /* 0x000fe2000001ff00 */
[----:B------:R-:W3:Y:S01]  /*0050*/  S2R R2, SR_TID.X ;  /* 0x0000000000027919 */ /* 0x000ee20000002100 */
[----:B------:R-:W-:Y:S01]  /*0060*/  ULDC.64 UR6, c[0x0][0x208] ;  /* 0x0000820000067ab9 */ /* 0x000fe20000000a00 */
[----:B------:R-:W4:Y:S02]  /*0070*/  S2R R3, SR_CTAID.Y ;  /* 0x0000000000037919 */ /* 0x000f240000002600 */
[----:B------:R-:W5:Y:S08]  /*0080*/  LDC.64 R24, c[0x0][0x210] ;  /* 0x00008400ff187b82 */ /* 0x000f700000000a00 */
[----:B------:R-:W5:Y:S01]  /*0090*/  LDC.64 R28, c[0x0][0x218] ;  /* 0x00008600ff1c7b82 */ /* 0x000f620000000a00 */
[----:B-1----:R-:W-:-:S02]  /*00a0*/  SHF.L.U32 R0, R0, 0x5, RZ ;  /* 0x0000000500007819 */ /* 0x002fc400000006ff */
[----:B---3--:R-:W-:-:S04]  /*00b0*/  SHF.L.U32 R23, R2, 0x2, RZ ;  /* 0x0000000202177819 */ /* 0x008fc800000006ff */
[----:B------:R-:W-:-:S04]  /*00c0*/  LOP3.LUT R20, R0, 0x1c, R23, 0xf8, !PT ;  /* 0x0000001c00147812 */ /* 0x000fc800078ef817 */
[C---:B------:R-:W-:Y:S01]  /*00d0*/  ISETP.GE.AND P3, PT, R20.reuse, 0x40, PT ;  /* 0x000000401400780c */ /* 0x040fe20003f66270 */
[----:B--2---:R-:W-:-:S12]  /*00e0*/  IMAD.WIDE R12, R20, 0x4, R12 ;  /* 0x00000004140c7825 */ /* 0x004fd800078e020c */
[----:B------:R1:W2:Y:S01]  /*00f0*/  @!P3 LDG.E.EL.128 R4, desc[UR6][R12.64] ;  /* 0x000000060c04b981 */ /* 0x0002a2000c2e1d00 */
[----:B------:R-:W-:Y:S02]  /*0100*/  SHF.R.U32.HI R9, RZ, 0x3, R2 ;  /* 0x00000003ff097819 */ /* 0x000fe40000011602 */
[----:B------:R-:W-:Y:S02]  /*0110*/  CS2R R10, SRZ ;  /* 0x00000000000a7805 */ /* 0x000fe4000001ff00 */
[----:B----4-:R-:W-:Y:S01]  /*0120*/  SHF.L.U32 R8, R3, 0x5, RZ ;  /* 0x0000000503087819 */ /* 0x010fe200000006ff */
[----:B0----5:R-:W-:Y:S01]  /*0130*/  IMAD.WIDE R28, R20, 0x4, R28 ;  /* 0x00000004141c7825 */ /* 0x021fe200078e021c */
[----:B------:R-:W-:-:S04]  /*0140*/  SGXT.U32 R9, R9, 0x4 ;  /* 0x000000040909781a */ /* 0x000fc80000000000 */
[----:B------:R-:W-:Y:S02]  /*0150*/  LOP3.LUT R15, R8, 0x10, R9, 0xfe, !PT ;  /* 0x00000010080f7812 */ /* 0x000fe400078efe09 */
[----:B-1----:R-:W-:Y:S02]  /*0160*/  CS2R R12, SRZ ;  /* 0x00000000000c7805 */ /* 0x002fe4000001ff00 */
[----:B------:R-:W-:Y:S02]  /*0170*/  LOP3.LUT R17, R8, R9, RZ, 0xfc, !PT ;  /* 0x0000000908117212 */ /* 0x000fe400078efcff */
[----:B------:R-:W-:Y:S02]  /*0180*/  CS2R R8, SRZ ;  /* 0x0000000000087805 */ /* 0x000fe4000001ff00 */
[----:B------:R-:W-:Y:S02]  /*0190*/  LEA R27, R15, R20, 0x6 ;  /* 0x000000140f1b7211 */ /* 0x000fe400078e30ff */
[----:B------:R-:W-:-:S02]  /*01a0*/  CS2R R14, SRZ ;  /* 0x00000000000e7805 */ /* 0x000fc4000001ff00 */
[----:B------:R-:W-:Y:S02]  /*01b0*/  LEA R17, R17, R20, 0x6 ;  /* 0x0000001411117211 */ /* 0x000fe400078e30ff */
[----:B------:R-:W-:Y:S01]  /*01c0*/  CS2R R18, SRZ ;  /* 0x0000000000127805 */ /* 0x000fe2000001ff00 */
[--C-:B------:R-:W-:Y:S01]  /*01d0*/  IMAD.WIDE R26, R27, 0x4, R24.reuse ;  /* 0x000000041b1a7825 */ /* 0x100fe200078e0218 */
[----:B------:R-:W3:Y:S03]  /*01e0*/  @!P3 LDG.E.EL.128 R12, desc[UR6][R28.64] ;  /* 0x000000061c0cb981 */ /* 0x000ee6000c2e1d00 */
[----:B------:R-:W-:Y:S01]  /*01f0*/  IMAD.WIDE R24, R17, 0x4, R24 ;  /* 0x0000000411187825 */ /* 0x000fe200078e0218 */
[----:B------:R-:W-:Y:S01]  /*0200*/  CS2R R16, SRZ ;  /* 0x0000000000107805 */ /* 0x000fe2000001ff00 */
[----:B------:R-:W3:Y:S05]  /*0210*/  @!P3 LDG.E.EL.128 R8, desc[UR6][R26.64] ;  /* 0x000000061a08b981 */ /* 0x000eea000c2e1d00 */
[----:B------:R0:W4:Y:S02]  /*0220*/  @!P3 LDG.E.EL.128 R16, desc[UR6][R24.64] ;  /* 0x000000061810b981 */ /* 0x000124000c2e1d00 */
[----:B0-----:R-:W0:Y:S01]  /*0230*/  LDC.64 R24, c[0x0][0x228] ;  /* 0x00008a00ff187b82 */ /* 0x001e220000000a00 */
[----:B--2---:R-:W-:-:S04]  /*0240*/  FADD R4, R4, 0.0010000000474974513054 ;  /* 0x3a83126f04047421 */ /* 0x004fc80000000000 */
[----:B------:R-:W1:Y:S01]  /*0250*/  MUFU.SQRT R22, R4 ;  /* 0x0000000400167308 */ /* 0x000e620000002000 */
[----:B------:R-:W-:Y:S01]  /*0260*/  FADD R5, R5, 0.0010000000474974513054 ;  /* 0x3a83126f05057421 */ /* 0x000fe20000000000 */
[----:B------:R-:W-:-:S06]  /*0270*/  FADD R6, R6, 0.0010000000474974513054 ;  /* 0x3a83126f06067421 */ /* 0x000fcc0000000000 */
[----:B------:R-:W2:Y:S08]  /*0280*/  MUFU.SQRT R5, R5 ;  /* 0x0000000500057308 */ /* 0x000eb00000002000 */
[----:B------:R-:W5:Y:S01]  /*0290*/  MUFU.SQRT R26, R6 ;  /* 0x00000006001a7308 */ /* 0x000f620000002000 */
[C---:B-1----:R-:W-:Y:S02]  /*02a0*/  FSETP.GT.AND P0, PT, R22.reuse, 8.50705917302346158658e+37, PT ;  /* 0x7e8000001600780b */ /* 0x042fe40003f04000 */
[----:B------:R-:W-:-:S02]  /*02b0*/  FSETP.GEU.AND P4, PT, R22, 1.175494350822287508e-38, PT ;  /* 0x008000001600780b */ /* 0x000fc40003f8e000 */
[C---:B--2---:R-:W-:Y:S02]  /*02c0*/  FSETP.GT.AND P1, PT, R5.reuse, 8.50705917302346158658e+37, PT ;  /* 0x7e8000000500780b */ /* 0x044fe40003f24000 */
[----:B------:R-:W-:-:S07]  /*02d0*/  FSETP.GEU.AND P5, PT, R5, 1.175494350822287508e-38, PT ;  /* 0x008000000500780b */ /* 0x000fce0003fae000 */
[----:B------:R-:W-:Y:S01]  /*02e0*/  @P0 FMUL R22, R22, 0.25 ;  /* 0x3e80000016160820 */ /* 0x000fe20000400000 */
[C---:B-----5:R-:W-:Y:S02]  /*02f0*/  FSETP.GT.AND P2, PT, R26.reuse, 8.50705917302346158658e+37, PT ;  /* 0x7e8000001a00780b */ /* 0x060fe40003f44000 */
[----:B------:R-:W-:Y:S01]  /*0300*/  FSETP.GEU.AND P6, PT, R26, 1.175494350822287508e-38, PT ;  /* 0x008000001a00780b */ /* 0x000fe20003fce000 */
[----:B------:R-:W-:Y:S01]  /*0310*/  @!P4 FMUL R22, R22, 16777216 ;  /* 0x4b8000001616c820 */ /* 0x000fe20000400000 */
[----:B------:R-:W-:Y:S01]  /*0320*/  HFMA2.MMA R4, -RZ, RZ, 1.625, 0 ;  /* 0x3e800000ff047435 */ /* 0x000fe200000001ff */
[----:B------:R-:W-:-:S04]  /*0330*/  @P1 FMUL R5, R5, 0.25 ;  /* 0x3e80000005051820 */ /* 0x000fc80000400000 */
[----:B------:R-:W1:Y:S01]  /*0340*/  MUFU.RCP R22, R22 ;  /* 0x0000001600167308 */ /* 0x000e620000001000 */
[----:B------:R-:W-:-:S03]  /*0350*/  @!P5 FMUL R5, R5, 16777216 ;  /* 0x4b8000000505d820 */ /* 0x000fc60000400000 */
[----:B------:R-:W-:Y:S01]  /*0360*/  @P2 FMUL R26, R26, 0.25 ;  /* 0x3e8000001a1a2820 */ /* 0x000fe20000400000 */
[----:B------:R-:W-:Y:S01]  /*0370*/  FSEL R27, R4, 1, P0 ;  /* 0x3f800000041b7808 */ /* 0x000fe20000000000 */
[----:B---3--:R-:W-:Y:S01]  /*0380*/  FADD R8, -R12, R8 ;  /* 0x000000080c087221 */ /* 0x008fe20000000100 */
[C---:B----4-:R-:W-:Y:S01]  /*0390*/  FADD R6, -R13.reuse, R17 ;  /* 0x000000110d067221 */ /* 0x050fe20000000100 */
[----:B------:R-:W-:Y:S01]  /*03a0*/  @!P6 FMUL R26, R26, 16777216 ;  /* 0x4b8000001a1ae820 */ /* 0x000fe20000400000 */
[----:B------:R-:W-:Y:S01]  /*03b0*/  FADD R12, -R12, R16 ;  /* 0x000000100c0c7221 */ /* 0x000fe20000000100 */
[----:B------:R-:W2:Y:S01]  /*03c0*/  MUFU.RCP R5, R5 ;  /* 0x0000000500057308 */ /* 0x000ea20000001000 */
[----:B------:R-:W3:Y:S01]  /*03d0*/  LDC.64 R16, c[0x0][0x230] ;  /* 0x00008c00ff107b82 */ /* 0x000ee20000000a00 */
[----:B------:R-:W-:Y:S01]  /*03e0*/  FADD R21, -R13, R9 ;  /* 0x000000090d157221 */ /* 0x000fe20000000100 */
[----:B------:R-:W-:-:S05]  /*03f0*/  @!P4 FMUL R27, R27, 16777216 ;  /* 0x4b8000001b1bc820 */ /* 0x000fca0000400000 */
[----:B------:R-:W4:Y:S01]  /*0400*/  MUFU.RCP R9, R26 ;  /* 0x0000001a00097308 */ /* 0x000f220000001000 */
[----:B-1----:R-:W-:Y:S01]  /*0410*/  FMUL R13, R22, R27 ;  /* 0x0000001b160d7220 */ /* 0x002fe20000400000 */
[C---:B------:R-:W-:Y:S02]  /*0420*/  FSEL R22, R4.reuse, 1, P1 ;  /* 0x3f80000004167808 */ /* 0x040fe40000800000 */
[----:B------:R-:W-:-:S03]  /*0430*/  FSEL R28, R4, 1, P2 ;  /* 0x3f800000041c7808 */ /* 0x000fc60001000000 */
[----:B------:R-:W-:Y:S02]  /*0440*/  @!P5 FMUL R22, R22, 16777216 ;  /* 0x4b8000001616d820 */ /* 0x000fe40000400000 */
[----:B------:R-:W-:Y:S02]  /*0450*/  @!P6 FMUL R28, R28, 16777216 ;  /* 0x4b8000001c1ce820 */ /* 0x000fe40000400000 */
[----:B--2---:R-:W-:Y:S02]  /*0460*/  FMUL R22, R5, R22 ;  /* 0x0000001605167220 */ /* 0x004fe40000400000 */
[----:B----4-:R-:W-:Y:S01]  /*0470*/  FMUL R5, R9, R28 ;  /* 0x0000001c09057220 */ /* 0x010fe20000400000 */
[----:B0-----:R-:W-:Y:S01]  /*0480*/  IMAD.WIDE R28, R20, 0x4, R24 ;  /* 0x00000004141c7825 */ /* 0x001fe200078e0218 */
[----:B------:R-:W-:-:S03]  /*0490*/  LOP3.LUT R25, R0, 0x1c, R23, 0xf8, !PT ;  /* 0x0000001c00197812 */ /* 0x000fc600078ef817 */
[-C--:B------:R-:W-:Y:S01]  /*04a0*/  FMUL R9, R12, R13.reuse ;  /* 0x0000000d0c097220 */ /* 0x080fe20000400000 */
[----:B------:R-:W-:Y:S01]  /*04b0*/  FMUL R13, R8, R13 ;  /* 0x0000000d080d7220 */ /* 0x000fe20000400000 */
[-C--:B------:R-:W-:Y:S01]  /*04c0*/  FMUL R6, R6, R22.reuse ;  /* 0x0000001606067220 */ /* 0x080fe20000400000 */
[----:B------:R-:W-:Y:S01]  /*04d0*/  FMUL R8, R21, R22 ;  /* 0x0000001615087220 */ /* 0x000fe20000400000 */
[----:B---3--:R-:W-:Y:S01]  /*04e0*/  IMAD.WIDE R16, R25, 0x4, R16 ;  /* 0x0000000419107825 */ /* 0x008fe200078e0210 */
[----:B------:R-:W-:Y:S02]  /*04f0*/  CS2R R20, SRZ ;  /* 0x0000000000147805 */ /* 0x000fe4000001ff00 */
[----:B------:R-:W-:Y:S02]  /*0500*/  CS2R R22, SRZ ;  /* 0x0000000000167805 */ /* 0x000fe4000001ff00 */
[----:B------:R-:W-:Y:S02]  /*0510*/  CS2R R24, SRZ ;  /* 0x0000000000187805 */ /* 0x000fe4000001ff00 */
[----:B------:R-:W-:-:S02]  /*0520*/  CS2R R26, SRZ ;  /* 0x00000000001a7805 */ /* 0x000fc4000001ff00 */
[----:B------:R-:W2:Y:S04]  /*0530*/  @!P3 LDG.E.EL.128 R20, desc[UR6][R28.64] ;  /* 0x000000061c14b981 */ /* 0x000ea8000c2e1d00 */
[----:B------:R-:W2:Y:S01]  /*0540*/  @!P3 LDG.E.EL.128 R24, desc[UR6][R16.64] ;  /* 0x000000061018b981 */ /* 0x000ea2000c2e1d00 */
[----:B------:R-:W-:-:S04]  /*0550*/  FADD R7, R7, 0.0010000000474974513054 ;  /* 0x3a83126f07077421 */ /* 0x000fc80000000000 */
[----:B------:R-:W0:Y:S02]  /*0560*/  MUFU.SQRT R12, R7 ;  /* 0x00000007000c7308 */ /* 0x000e240000002000 */
[C---:B0-----:R-:W-:Y:S02]  /*0570*/  FSETP.GT.AND P0, PT, R12.reuse, 8.50705917302346158658e+37, PT ;  /* 0x7e8000000c00780b */ /* 0x041fe40003f04000 */
[----:B------:R-:W-:-:S11]  /*0580*/  FSETP.GEU.AND P1, PT, R12, 1.175494350822287508e-38, PT ;  /* 0x008000000c00780b */ /* 0x000fd60003f2e000 */
[----:B------:R-:W-:-:S04]  /*0590*/  @P0 FMUL R12, R12, 0.25 ;  /* 0x3e8000000c0c0820 */ /* 0x000fc80000400000 */
[----:B------:R-:W-:Y:S01]  /*05a0*/  @!P1 FMUL R12, R12, 16777216 ;  /* 0x4b8000000c0c9820 */ /* 0x000fe20000400000 */
[C---:B------:R-:W-:Y:S01]  /*05b0*/  FADD R19, -R15.reuse, R19 ;  /* 0x000000130f137221 */ /* 0x040fe20000000100 */
[----:B------:R-:W-:Y:S01]  /*05c0*/  FADD R11, -R15, R11 ;  /* 0x0000000b0f0b7221 */ /* 0x000fe20000000100 */
[----:B------:R-:W0:Y:S01]  /*05d0*/  S2UR UR5, SR_CgaCtaId ;  /* 0x00000000000579c3 */ /* 0x000e220000008800 */
[----:B------:R-:W-:Y:S02]  /*05e0*/  UMOV UR4, 0x400 ;  /* 0x0000040000047882 */ /* 0x000fe40000000000 */
[----:B0-----:R-:W-:Y:S01]  /*05f0*/  UPRMT UR4, UR5, 0x654, UR4 ;  /* 0x0000065405047896 */ /* 0x001fe20008000004 */
[-CC-:B--2---:R-:W-:Y:S01]  /*0600*/  FFMA R9, R9, R20.reuse, R24.reuse ;  /* 0x0000001409097223 */ /* 0x184fe20000000018 */
[----:B------:R-:W-:Y:S01]  /*0610*/  FFMA R13, R13, R20, R24 ;  /* 0x000000140d0d7223 */ /* 0x000fe20000000018 */
[----:B------:R-:W-:-:S04]  /*0620*/  FADD R20, -R14, R18 ;  /* 0x000000120e147221 */ /* 0x000fc80000000100 */
[----:B------:R-:W-:Y:S01]  /*0630*/  FMUL R17, R20, R5 ;  /* 0x0000000514117220 */ /* 0x000fe20000400000 */
[----:B------:R-:W-:Y:S01]  /*0640*/  FFMA R7, R6, R21, R25 ;  /* 0x0000001506077223 */ /* 0x000fe20000000019 */
[----:B------:R-:W-:Y:S02]  /*0650*/  FADD R24, RZ, -R9 ;  /* 0x80000009ff187221 */ /* 0x000fe40000000000 */
[----:B------:R-:W-:Y:S02]  /*0660*/  FFMA R6, R17, R22, R26 ;  /* 0x0000001611067223 */ /* 0x000fe4000000001a */
[----:B------:R-:W0:Y:S01]  /*0670*/  MUFU.RCP R17, R12 ;  /* 0x0000000c00117308 */ /* 0x000e220000001000 */
[----:B------:R-:W-:Y:S01]  /*0680*/  FMUL R18, R24, 1.4426950216293334961 ;  /* 0x3fb8aa3b18127820 */ /* 0x000fe20000400000 */
[----:B------:R-:W-:Y:S01]  /*0690*/  FADD R16, RZ, -R7 ;  /* 0x80000007ff107221 */ /* 0x000fe20000000000 */
[----:B------:R-:W-:Y:S01]  /*06a0*/  FSEL R24, R4, 1, P0 ;  /* 0x3f80000004187808 */ /* 0x000fe20000000000 */
[----:B------:R-:W-:-:S02]  /*06b0*/  FADD R20, -R14, R10 ;  /* 0x0000000a0e147221 */ /* 0x000fc40000000100 */
[----:B------:R-:W-:Y:S01]  /*06c0*/  FSETP.GEU.AND P3, PT, R18, -126, PT ;  /* 0xc2fc00001200780b */ /* 0x000fe20003f6e000 */
[----:B------:R-:W-:Y:S01]  /*06d0*/  FMUL R16, R16, 1.4426950216293334961 ;  /* 0x3fb8aa3b10107820 */ /* 0x000fe20000400000 */
[----:B------:R-:W-:Y:S01]  /*06e0*/  @!P1 FMUL R24, R24, 16777216 ;  /* 0x4b80000018189820 */ /* 0x000fe20000400000 */
[----:B------:R-:W-:Y:S01]  /*06f0*/  FADD R14, RZ, -R6 ;  /* 0x80000006ff0e7221 */ /* 0x000fe20000000000 */
[----:B------:R-:W-:Y:S02]  /*0700*/  FMUL R5, R20, R5 ;  /* 0x0000000514057220 */ /* 0x000fe40000400000 */
[----:B------:R-:W-:Y:S01]  /*0710*/  FSETP.GEU.AND P4, PT, R16, -126, PT ;  /* 0xc2fc00001000780b */ /* 0x000fe20003f8e000 */
[----:B------:R-:W-:Y:S01]  /*0720*/  FMUL R14, R14, 1.4426950216293334961 ;  /* 0x3fb8aa3b0e0e7820 */ /* 0x000fe20000400000 */
[----:B0-----:R-:W-:Y:S01]  /*0730*/  FMUL R20, R17, R24 ;  /* 0x0000001811147220 */ /* 0x001fe20000400000 */
[----:B------:R-:W-:Y:S01]  /*0740*/  FFMA R8, R8, R21, R25 ;  /* 0x0000001508087223 */ /* 0x000fe20000000019 */
[----:B------:R-:W-:-:S02]  /*0750*/  FADD R21, RZ, -R13 ;  /* 0x8000000dff157221 */ /* 0x000fc40000000000 */
[----:B------:R-:W-:Y:S01]  /*0760*/  FMUL R24, R19, R20 ;  /* 0x0000001413187220 */ /* 0x000fe20000400000 */
[----:B------:R-:W-:Y:S01]  /*0770*/  @!P3 FMUL R18, R18, 0.5 ;  /* 0x3f0000001212b820 */ /* 0x000fe20000400000 */
[----:B------:R-:W-:Y:S01]  /*0780*/  FSETP.GEU.AND P5, PT, R14, -126, PT ;  /* 0xc2fc00000e00780b */ /* 0x000fe20003fae000 */
[----:B------:R-:W-:Y:S01]  /*0790*/  FFMA R22, R5, R22, R26 ;  /* 0x0000001605167223 */ /* 0x000fe2000000001a */
[----:B------:R-:W-:Y:S01]  /*07a0*/  FADD R17, RZ, -R8 ;  /* 0x80000008ff117221 */ /* 0x000fe20000000000 */
[-C--:B------:R-:W-:Y:S01]  /*07b0*/  FFMA R5, R24, R23.reuse, R27 ;  /* 0x0000001718057223 */ /* 0x080fe2000000001b */
[----:B------:R-:W-:Y:S01]  /*07c0*/  FMUL R20, R11, R20 ;  /* 0x000000140b147220 */ /* 0x000fe20000400000 */
[----:B------:R-:W0:Y:S01]  /*07d0*/  MUFU.EX2 R10, R18 ;  /* 0x00000012000a7308 */ /* 0x000e220000000800 */
[----:B------:R-:W-:Y:S01]  /*07e0*/  FMUL R12, R21, 1.4426950216293334961 ;  /* 0x3fb8aa3b150c7820 */ /* 0x000fe20000400000 */
[----:B------:R-:W-:Y:S01]  /*07f0*/  FMUL R17, R17, 1.4426950216293334961 ;  /* 0x3fb8aa3b11117820 */ /* 0x000fe20000400000 */
[----:B------:R-:W-:Y:S01]  /*0800*/  @!P4 FMUL R16, R16, 0.5 ;  /* 0x3f0000001010c820 */ /* 0x000fe20000400000 */
[----:B------:R-:W-:Y:S01]  /*0810*/  FADD R11, RZ, -R5 ;  /* 0x80000005ff0b7221 */ /* 0x000fe20000000000 */
[----:B------:R-:W-:Y:S01]  /*0820*/  FFMA R23, R20, R23, R27 ;  /* 0x0000001714177223 */ /* 0x000fe2000000001b */
[----:B------:R-:W-:Y:S01]  /*0830*/  FSETP.GEU.AND P6, PT, R12, -126, PT ;  /* 0xc2fc00000c00780b */ /* 0x000fe20003fce000 */
[----:B------:R-:W-:Y:S01]  /*0840*/  FADD R15, RZ, -R22 ;  /* 0x80000016ff0f7221 */ /* 0x000fe20000000000 */
[----:B------:R-:W-:Y:S01]  /*0850*/  FSETP.GEU.AND P0, PT, R17, -126, PT ;  /* 0xc2fc00001100780b */ /* 0x000fe20003f0e000 */
[----:B------:R-:W-:Y:S01]  /*0860*/  FMUL R26, R11, 1.4426950216293334961 ;  /* 0x3fb8aa3b0b1a7820 */ /* 0x000fe20000400000 */
[----:B------:R-:W-:Y:S01]  /*0870*/  FADD R11, RZ, -R23 ;  /* 0x80000017ff0b7221 */ /* 0x000fe20000000000 */
[----:B------:R-:W1:Y:S01]  /*0880*/  MUFU.EX2 R16, R16 ;  /* 0x0000001000107308 */ /* 0x000e620000000800 */
[----:B------:R-:W-:Y:S01]  /*0890*/  FMUL R15, R15, 1.4426950216293334961 ;  /* 0x3fb8aa3b0f0f7820 */ /* 0x000fe20000400000 */
[----:B------:R-:W-:Y:S01]  /*08a0*/  @!P5 FMUL R14, R14, 0.5 ;  /* 0x3f0000000e0ed820 */ /* 0x000fe20000400000 */
[----:B------:R-:W-:Y:S01]  /*08b0*/  FMUL R11, R11, 1.4426950216293334961 ;  /* 0x3fb8aa3b0b0b7820 */ /* 0x000fe20000400000 */
[----:B------:R-:W-:Y:S01]  /*08c0*/  FSETP.GEU.AND P2, PT, R26, -126, PT ;  /* 0xc2fc00001a00780b */ /* 0x000fe20003f4e000 */
[----:B0-----:R-:W-:Y:S01]  /*08d0*/  @!P3 FMUL R10, R10, R10 ;  /* 0x0000000a0a0ab220 */ /* 0x001fe20000400000 */
[----:B------:R-:W-:-:S02]  /*08e0*/  FSETP.GEU.AND P1, PT, R15, -126, PT ;  /* 0xc2fc00000f00780b */ /* 0x000fc40003f2e000 */
[----:B------:R-:W0:Y:S01]  /*08f0*/  MUFU.EX2 R14, R14 ;  /* 0x0000000e000e7308 */ /* 0x000e220000000800 */
[----:B------:R-:W-:Y:S01]  /*0900*/  FSETP.GEU.AND P3, PT, R11, -126, PT ;  /* 0xc2fc00000b00780b */ /* 0x000fe20003f6e000 */
[----:B------:R-:W-:Y:S01]  /*0910*/  @!P6 FMUL R12, R12, 0.5 ;  /* 0x3f0000000c0ce820 */ /* 0x000fe20000400000 */
[----:B------:R-:W-:Y:S01]  /*0920*/  @!P0 FMUL R17, R17, 0.5 ;  /* 0x3f00000011118820 */ /* 0x000fe20000400000 */
[----:B-1----:R-:W-:-:S04]  /*0930*/  @!P4 FMUL R16, R16, R16 ;  /* 0x000000101010c220 */ /* 0x002fc80000400000 */
[----:B------:R-:W1:Y:S01]  /*0940*/  MUFU.EX2 R12, R12 ;  /* 0x0000000c000c7308 */ /* 0x000e620000000800 */
[----:B------:R-:W-:Y:S02]  /*0950*/  @!P2 FMUL R26, R26, 0.5 ;  /* 0x3f0000001a1aa820 */ /* 0x000fe40000400000 */
[----:B------:R-:W-:Y:S01]  /*0960*/  @!P1 FMUL R15, R15, 0.5 ;  /* 0x3f0000000f0f9820 */ /* 0x000fe20000400000 */
[----:B------:R-:W-:-:S04]  /*0970*/  FADD R16, R16, 1 ;  /* 0x3f80000010107421 */ /* 0x000fc80000000000 */
[----:B------:R-:W2:Y:S01]  /*0980*/  MUFU.EX2 R17, R17 ;  /* 0x0000001100117308 */ /* 0x000ea20000000800 */
[----:B------:R-:W-:Y:S01]  /*0990*/  @!P3 FMUL R11, R11, 0.5 ;  /* 0x3f0000000b0bb820 */ /* 0x000fe20000400000 */
[----:B0-----:R-:W-:Y:S01]  /*09a0*/  @!P5 FMUL R14, R14, R14 ;  /* 0x0000000e0e0ed220 */ /* 0x001fe20000400000 */
[----:B------:R-:W-:Y:S01]  /*09b0*/  FSETP.GT.AND P5, PT, R16, 8.50705917302346158658e+37, PT ;  /* 0x7e8000001000780b */ /* 0x000fe20003fa4000 */
[----:B------:R-:W-:-:S04]  /*09c0*/  FADD R21, R10, 1 ;  /* 0x3f8000000a157421 */ /* 0x000fc80000000000 */
[----:B------:R-:W0:Y:S01]  /*09d0*/  MUFU.EX2 R18, R15 ;  /* 0x0000000f00127308 */ /* 0x000e220000000800 */
[----:B------:R-:W-:Y:S01]  /*09e0*/  FADD R14, R14, 1 ;  /* 0x3f8000000e0e7421 */ /* 0x000fe20000000000 */
[----:B------:R-:W-:-:S06]  /*09f0*/  FSETP.GT.AND P4, PT, R21, 8.50705917302346158658e+37, PT ;  /* 0x7e8000001500780b */ /* 0x000fcc0003f84000 */
[----:B------:R-:W3:Y:S01]  /*0a00*/  MUFU.EX2 R26, R26 ;  /* 0x0000001a001a7308 */ /* 0x000ee20000000800 */
[----:B-1----:R-:W-:-:S07]  /*0a10*/  @!P6 FMUL R12, R12, R12 ;  /* 0x0000000c0c0ce220 */ /* 0x002fce0000400000 */
[----:B------:R-:W1:Y:S01]  /*0a20*/  MUFU.EX2 R15, R11 ;  /* 0x0000000b000f7308 */ /* 0x000e620000000800 */
[----:B--2---:R-:W-:Y:S01]  /*0a30*/  @!P0 FMUL R17, R17, R17 ;  /* 0x0000001111118220 */ /* 0x004fe20000400000 */
[----:B------:R-:W-:Y:S01]  /*0a40*/  FSETP.GT.AND P6, PT, R14, 8.50705917302346158658e+37, PT ;  /* 0x7e8000000e00780b */ /* 0x000fe20003fc4000 */
[----:B------:R-:W-:Y:S01]  /*0a50*/  FADD R10, R12, 1 ;  /* 0x3f8000000c0a7421 */ /* 0x000fe20000000000 */
[----:B------:R-:W-:Y:S02]  /*0a60*/  SHF.R.U32.HI R19, RZ, 0x3, R2 ;  /* 0x00000003ff137819 */ /* 0x000fe40000011602 */
[----:B------:R-:W-:Y:S01]  /*0a70*/  SHF.L.U32 R24, R2, 0x7, RZ ;  /* 0x0000000702187819 */ /* 0x000fe200000006ff */
[----:B------:R-:W-:Y:S01]  /*0a80*/  FADD R12, R17, 1 ;  /* 0x3f800000110c7421 */ /* 0x000fe20000000000 */
[----:B------:R-:W-:Y:S01]  /*0a90*/  @P5 FMUL R16, R16, 0.25 ;  /* 0x3e80000010105820 */ /* 0x000fe20000400000 */
[----:B------:R-:W-:Y:S02]  /*0aa0*/  SGXT.U32 R19, R19, 0x4 ;  /* 0x000000041313781a */ /* 0x000fe40000000000 */
[----:B------:R-:W-:Y:S01]  /*0ab0*/  LOP3.LUT R24, R24, 0x380, RZ, 0xc0, !PT ;  /* 0x0000038018187812 */ /* 0x000fe200078ec0ff */
[----:B0-----:R-:W-:Y:S01]  /*0ac0*/  @!P1 FMUL R18, R18, R18 ;  /* 0x0000001212129220 */ /* 0x001fe20000400000 */
[----:B------:R-:W-:Y:S01]  /*0ad0*/  FSETP.GT.AND P0, PT, R10, 8.50705917302346158658e+37, PT ;  /* 0x7e8000000a00780b */ /* 0x000fe20003f04000 */
[----:B---3--:R-:W-:Y:S01]  /*0ae0*/  @!P2 FMUL R26, R26, R26 ;  /* 0x0000001a1a1aa220 */ /* 0x008fe20000400000 */
[----:B-1----:R-:W-:Y:S01]  /*0af0*/  @!P3 FMUL R15, R15, R15 ;  /* 0x0000000f0f0fb220 */ /* 0x002fe20000400000 */
[----:B------:R0:W-:Y:S01]  /*0b00*/  MUFU.RCP R20, R16 ;  /* 0x0000001000147308 */ /* 0x0001e20000001000 */
[----:B------:R-:W-:-:S02]  /*0b10*/  FSETP.GT.AND P1, PT, R12, 8.50705917302346158658e+37, PT ;  /* 0x7e8000000c00780b */ /* 0x000fc40003f24000 */
[C---:B------:R-:W-:Y:S02]  /*0b20*/  LOP3.LUT R19, R24.reuse, R19, RZ, 0xfc, !PT ;  /* 0x0000001318137212 */ /* 0x040fe400078efcff */
[C---:B------:R-:W-:Y:S02]  /*0b30*/  LEA.HI R28, R24.reuse, UR4, RZ, 0x1f ;  /* 0x00000004181c7c11 */ /* 0x040fe4000f8ff8ff */
[C---:B------:R-:W-:Y:S02]  /*0b40*/  LOP3.LUT R17, R24.reuse, 0x40, RZ, 0xfc, !PT ;  /* 0x0000004018117812 */ /* 0x040fe400078efcff */
[C---:B0-----:R-:W-:Y:S01]  /*0b50*/  LOP3.LUT R16, R24.reuse, 0x20, RZ, 0xfc, !PT ;  /* 0x0000002018107812 */ /* 0x041fe200078efcff */
[----:B------:R-:W-:Y:S01]  /*0b60*/  @P4 FMUL R21, R21, 0.25 ;  /* 0x3e80000015154820 */ /* 0x000fe20000400000 */
[----:B------:R-:W-:Y:S01]  /*0b70*/  LOP3.LUT R24, R24, 0x60, RZ, 0xfc, !PT ;  /* 0x0000006018187812 */ /* 0x000fe200078efcff */
[----:B------:R-:W-:Y:S01]  /*0b80*/  FADD R26, R26, 1 ;  /* 0x3f8000001a1a7421 */ /* 0x000fe20000000000 */
[----:B------:R-:W-:Y:S01]  /*0b90*/  FADD R15, R15, 1 ;  /* 0x3f8000000f0f7421 */ /* 0x000fe20000000000 */
[----:B------:R-:W-:Y:S01]  /*0ba0*/  FADD R18, R18, 1 ;  /* 0x3f80000012127421 */ /* 0x000fe20000000000 */
[----:B------:R-:W-:Y:S01]  /*0bb0*/  @P6 FMUL R14, R14, 0.25 ;  /* 0x3e8000000e0e6820 */ /* 0x000fe20000400000 */
[----:B------:R-:W-:-:S02]  /*0bc0*/  LEA.HI R25, R24, UR4, RZ, 0x1f ;  /* 0x0000000418197c11 */ /* 0x000fc4000f8ff8ff */
[----:B------:R-:W-:Y:S01]  /*0bd0*/  FSEL R24, R4, 1, P4 ;  /* 0x3f80000004187808 */ /* 0x000fe20002000000 */
[----:B------:R-:W0:Y:S01]  /*0be0*/  MUFU.RCP R21, R21 ;  /* 0x0000001500157308 */ /* 0x000e220000001000 */
[----:B------:R-:W-:Y:S02]  /*0bf0*/  FSETP.GT.AND P3, PT, R26, 8.50705917302346158658e+37, PT ;  /* 0x7e8000001a00780b */ /* 0x000fe40003f64000 */
[----:B------:R-:W-:Y:S02]  /*0c00*/  FSETP.GT.AND P4, PT, R15, 8.50705917302346158658e+37, PT ;  /* 0x7e8000000f00780b */ /* 0x000fe40003f84000 */
[----:B------:R-:W-:Y:S01]  /*0c10*/  FSETP.GT.AND P2, PT, R18, 8.50705917302346158658e+37, PT ;  /* 0x7e8000001200780b */ /* 0x000fe20003f44000 */
[----:B------:R-:W-:Y:S01]  /*0c20*/  @P0 FMUL R10, R10, 0.25 ;  /* 0x3e8000000a0a0820 */ /* 0x000fe20000400000 */
[----:B------:R-:W-:Y:S01]  /*0c30*/  @P1 FMUL R12, R12, 0.25 ;  /* 0x3e8000000c0c1820 */ /* 0x000fe20000400000 */
[----:B------:R-:W1:Y:S01]  /*0c40*/  MUFU.RCP R14, R14 ;  /* 0x0000000e000e7308 */ /* 0x000e620000001000 */
[----:B------:R-:W-:-:S02]  /*0c50*/  LEA R11, R19, R28, 0x2 ;  /* 0x0000001c130b7211 */ /* 0x000fc400078e10ff */
[----:B------:R-:W-:Y:S02]  /*0c60*/  LEA.HI R16, R16, UR4, RZ, 0x1f ;  /* 0x0000000410107c11 */ /* 0x000fe4000f8ff8ff */
[----:B------:R-:W-:Y:S02]  /*0c70*/  LEA.HI R28, R17, UR4, RZ, 0x1f ;  /* 0x00000004111c7c11 */ /* 0x000fe4000f8ff8ff */
[C---:B------:R-:W-:Y:S01]  /*0c80*/  LEA R16, R19.reuse, R16, 0x2 ;  /* 0x0000001013107211 */ /* 0x040fe200078e10ff */
[----:B------:R-:W2:Y:S01]  /*0c90*/  MUFU.RCP R10, R10 ;  /* 0x0000000a000a7308 */ /* 0x000ea20000001000 */
[C---:B------:R-:W-:Y:S01]  /*0ca0*/  LEA R17, R19.reuse, R28, 0x2 ;  /* 0x0000001c13117211 */ /* 0x040fe200078e10ff */
[----:B------:R-:W-:Y:S01]  /*0cb0*/  @P3 FMUL R26, R26, 0.25 ;  /* 0x3e8000001a1a3820 */ /* 0x000fe20000400000 */
[----:B------:R-:W-:Y:S01]  /*0cc0*/  LEA R19, R19, R25, 0x2 ;  /* 0x0000001913137211 */ /* 0x000fe200078e10ff */
[----:B------:R-:W-:Y:S01]  /*0cd0*/  @P4 FMUL R15, R15, 0.25 ;  /* 0x3e8000000f0f4820 */ /* 0x000fe20000400000 */
[----:B------:R-:W-:-:S03]  /*0ce0*/  FSEL R25, R4, 1, P5 ;  /* 0x3f80000004197808 */ /* 0x000fc60002800000 */
[----:B------:R-:W3:Y:S01]  /*0cf0*/  MUFU.RCP R12, R12 ;  /* 0x0000000c000c7308 */ /* 0x000ee20000001000 */
[----:B------:R-:W-:Y:S01]  /*0d00*/  @P2 FMUL R18, R18, 0.25 ;  /* 0x3e80000012122820 */ /* 0x000fe20000400000 */
[----:B------:R-:W-:Y:S01]  /*0d10*/  FSEL R27, R4, 1, P6 ;  /* 0x3f800000041b7808 */ /* 0x000fe20003000000 */
[----:B0-----:R-:W-:Y:S01]  /*0d20*/  FMUL R24, R21, R24 ;  /* 0x0000001815187220 */ /* 0x001fe20000400000 */
[----:B------:R-:W-:-:S04]  /*0d30*/  FMUL R20, R20, R25 ;  /* 0x0000001914147220 */ /* 0x000fc80000400000 */
[----:B------:R-:W0:Y:S01]  /*0d40*/  MUFU.RCP R21, R26 ;  /* 0x0000001a00157308 */ /* 0x000e220000001000 */
[----:B-1----:R-:W-:Y:S01]  /*0d50*/  FMUL R25, R14, R27 ;  /* 0x0000001b0e197220 */ /* 0x002fe20000400000 */
[C---:B------:R-:W-:Y:S02]  /*0d60*/  FSEL R27, R4.reuse, 1, P0 ;  /* 0x3f800000041b7808 */ /* 0x040fe40000000000 */
[----:B------:R-:W-:-:S04]  /*0d70*/  FSEL R29, R4, 1, P1 ;  /* 0x3f800000041d7808 */ /* 0x000fc80000800000 */
[----:B------:R-:W1:Y:S01]  /*0d80*/  MUFU.RCP R15, R15 ;  /* 0x0000000f000f7308 */ /* 0x000e620000001000 */
[----:B--2---:R-:W-:Y:S01]  /*0d90*/  FMUL R10, R10, R27 ;  /* 0x0000001b0a0a7220 */ /* 0x004fe20000400000 */
[----:B---3--:R-:W-:-:S06]  /*0da0*/  FMUL R27, R12, R29 ;  /* 0x0000001d0c1b7220 */ /* 0x008fcc0000400000 */
[----:B------:R-:W2:Y:S01]  /*0db0*/  MUFU.RCP R18, R18 ;  /* 0x0000001200127308 */ /* 0x000ea20000001000 */
[C---:B------:R-:W-:Y:S02]  /*0dc0*/  FSEL R12, R4.reuse, 1, P3 ;  /* 0x3f800000040c7808 */ /* 0x040fe40001800000 */
[C---:B------:R-:W-:Y:S02]  /*0dd0*/  FSEL R14, R4.reuse, 1, P4 ;  /* 0x3f800000040e7808 */ /* 0x040fe40002000000 */
[----:B------:R-:W-:Y:S01]  /*0de0*/  FSEL R29, R4, 1, P2 ;  /* 0x3f800000041d7808 */ /* 0x000fe20001000000 */
[----:B0-----:R-:W-:Y:S01]  /*0df0*/  FMUL R4, R21, R12 ;  /* 0x0000000c15047220 */ /* 0x001fe20000400000 */
[----:B------:R-:W-:Y:S01]  /*0e00*/  FMUL R24, R9, R24 ;  /* 0x0000001809187220 */ /* 0x000fe20000400000 */
[----:B-1----:R-:W-:Y:S01]  /*0e10*/  FMUL R12, R15, R14 ;  /* 0x0000000e0f0c7220 */ /* 0x002fe20000400000 */
[----:B------:R-:W-:Y:S01]  /*0e20*/  FMUL R7, R7, R20 ;  /* 0x0000001407077220 */ /* 0x000fe20000400000 */
[----:B------:R-:W-:Y:S01]  /*0e30*/  FMUL R14, R6, R25 ;  /* 0x00000019060e7220 */ /* 0x000fe20000400000 */
[----:B------:R-:W-:Y:S01]  /*0e40*/  FMUL R27, R8, R27 ;  /* 0x0000001b081b7220 */ /* 0x000fe20000400000 */
[----:B------:R-:W-:Y:S01]  /*0e50*/  FMUL R8, R5, R4 ;  /* 0x0000000405087220 */ /* 0x000fe20000400000 */
[----:B--2---:R-:W-:Y:S01]  /*0e60*/  FMUL R29, R18, R29 ;  /* 0x0000001d121d7220 */ /* 0x004fe20000400000 */
[----:B------:R-:W-:Y:S01]  /*0e70*/  FMUL R18, R13, R10 ;  /* 0x0000000a0d127220 */ /* 0x000fe20000400000 */
[----:B------:R-:W-:Y:S01]  /*0e80*/  STS [R11], R24 ;  /* 0x000000180b007388 */ /* 0x000fe20000000800 */
[----:B------:R-:W-:Y:S01]  /*0e90*/  FMUL R20, R23, R12 ;  /* 0x0000000c17147220 */ /* 0x000fe20000400000 */
[----:B------:R-:W-:-:S02]  /*0ea0*/  FMUL R22, R22, R29 ;  /* 0x0000001d16167220 */ /* 0x000fc40000400000 */
[----:B------:R-:W-:Y:S04]  /*0eb0*/  STS [R16+0x80], R7 ;  /* 0x0000800710007388 */ /* 0x000fe80000000800 */
[----:B------:R-:W-:Y:S04]  /*0ec0*/  STS [R17+0x100], R14 ;  /* 0x0001000e11007388 */ /* 0x000fe80000000800 */
[----:B------:R0:W-:Y:S04]  /*0ed0*/  STS [R19+0x180], R8 ;  /* 0x0001800813007388 */ /* 0x0001e80000000800 */
[----:B------:R1:W-:Y:S04]  /*0ee0*/  STS [R11+0x40], R18 ;  /* 0x000040120b007388 */ /* 0x0003e80000000800 */
[----:B------:R-:W-:Y:S04]  /*0ef0*/  STS [R16+0xc0], R27 ;  /* 0x0000c01b10007388 */ /* 0x000fe80000000800 */
[----:B------:R-:W-:Y:S04]  /*0f00*/  STS [R17+0x140], R22 ;  /* 0x0001401611007388 */ /* 0x000fe80000000800 */
[----:B------:R-:W-:Y:S01]  /*0f10*/  STS [R19+0x1c0], R20 ;  /* 0x0001c01413007388 */ /* 0x000fe20000000800 */
[----:B------:R-:W-:-:S02]  /*0f20*/  SHF.L.U32 R6, R2, 0x1, RZ ;  /* 0x0000000102067819 */ /* 0x000fc400000006ff */
[----:B------:R-:W-:Y:S02]  /*0f30*/  SHF.L.U32 R10, R2, 0x2, RZ ;  /* 0x00000002020a7819 */ /* 0x000fe400000006ff */
[----:B------:R-:W-:Y:S02]  /*0f40*/  LOP3.LUT R6, R6, 0xf0, RZ, 0xc0, !PT ;  /* 0x000000f006067812 */ /* 0x000fe400078ec0ff */
[----:B------:R-:W-:Y:S02]  /*0f50*/  LOP3.LUT R10, R10, 0x1fc, RZ, 0xc0, !PT ;  /* 0x000001fc0a0a7812 */ /* 0x000fe400078ec0ff */
[----:B------:R-:W-:-:S04]  /*0f60*/  IADD3 R5, R6, UR4, RZ ;  /* 0x0000000406057c10 */ /* 0x000fc8000fffe0ff */
[----:B------:R-:W-:Y:S01]  /*0f70*/  LEA R5, R10, R5, 0x2 ;  /* 0x000000050a057211 */ /* 0x000fe200078e10ff */
[----:B------:R-:W-:Y:S01]  /*0f80*/  BAR.SYNC.DEFER_BLOCKING 0x0 ;  /* 0x0000000000007b1d */ /* 0x000fe20000010000 */
[----:B------:R-:W-:Y:S02]  /*0f90*/  SHF.L.U32 R9, R3, 0x5, RZ ;  /* 0x0000000503097819 */ /* 0x000fe400000006ff */
[----:B------:R-:W-:Y:S02]  /*0fa0*/  SHF.L.U32 R12, R2, 0x2, RZ ;  /* 0x00000002020c7819 */ /* 0x000fe400000006ff */
[----:B------:R-:W-:Y:S02]  /*0fb0*/  SHF.R.S32.HI R13, RZ, 0x1a, R3 ;  /* 0x0000001aff0d7819 */ /* 0x000fe40000011403 */
[----:B------:R-:W-:Y:S02]  /*0fc0*/  LOP3.LUT R3, R9, 0x1c, R12, 0xf8, !PT ;  /* 0x0000001c09037812 */ /* 0x000fe400078ef80c */
[----:B------:R-:W-:Y:S01]  /*0fd0*/  SGXT R12, R13, 0x1 ;  /* 0x000000010d0c781a */ /* 0x000fe20000000200 */
[----:B0-----:R-:W0:Y:S01]  /*0fe0*/  LDC.64 R8, c[0x0][0x238] ;  /* 0x00008e00ff087b82 */ /* 0x001e220000000a00 */
[----:B------:R-:W2:Y:S02]  /*0ff0*/  LDS.128 R4, [R5] ;  /* 0x0000000005047984 */ /* 0x000ea40000000c00 */
[----:B------:R-:W-:-:S02]  /*1000*/  LEA.HI R12, R12, R3, RZ, 0xa ;  /* 0x000000030c0c7211 */ /* 0x000fc400078f50ff */
[----:B------:R-:W-:Y:S02]  /*1010*/  SHF.R.U32.HI R15, RZ, 0x3, R2 ;  /* 0x00000003ff0f7819 */ /* 0x000fe40000011602 */
[C---:B------:R-:W-:Y:S02]  /*1020*/  SHF.L.U32 R2, R12.reuse, 0x6, RZ ;  /* 0x000000060c027819 */ /* 0x040fe400000006ff */
[----:B------:R-:W-:Y:S02]  /*1030*/  SGXT.U32 R15, R15, 0x4 ;  /* 0x000000040f0f781a */ /* 0x000fe40000000000 */
[----:B------:R-:W-:Y:S02]  /*1040*/  LOP3.LUT R12, R12, 0xfffffc00, RZ, 0xc0, !PT ;  /* 0xfffffc000c0c7812 */ /* 0x000fe400078ec0ff */
[----:B-1----:R-:W-:Y:S02]  /*1050*/  LOP3.LUT R11, R2, 0xffff0000, RZ, 0xc0, !PT ;  /* 0xffff0000020b7812 */ /* 0x002fe400078ec0ff */
[----:B------:R-:W-:-:S02]  /*1060*/  LOP3.LUT R2, R0, R15, RZ, 0xfc, !PT ;  /* 0x0000000f00027212 */ /* 0x000fc400078efcff */
[----:B------:R-:W-:Y:S02]  /*1070*/  LOP3.LUT R0, R0, 0x10, R15, 0xfe, !PT ;  /* 0x0000001000007812 */ /* 0x000fe400078efe0f */
[----:B------:R-:W-:Y:S02]  /*1080*/  IADD3 R11, R11, R3, -R12 ;  /* 0x000000030b0b7210 */ /* 0x000fe40007ffe80c */
[----:B------:R-:W-:Y:S02]  /*1090*/  LOP3.LUT R13, R10, 0x200, RZ, 0xfc, !PT ;  /* 0x000002000a0d7812 */ /* 0x000fe400078efcff */
[----:B------:R-:W-:Y:S02]  /*10a0*/  ISETP.GE.AND P0, PT, R2, 0x40, PT ;  /* 0x000000400200780c */ /* 0x000fe40003f06270 */
[----:B------:R-:W-:Y:S02]  /*10b0*/  ISETP.GE.AND P1, PT, R0, 0x40, PT ;  /* 0x000000400000780c */ /* 0x000fe40003f26270 */
[----:B------:R-:W-:-:S02]  /*10c0*/  LEA R3, R2, R11, 0xa ;  /* 0x0000000b02037211 */ /* 0x000fc400078e50ff */
[----:B------:R-:W-:-:S03]  /*10d0*/  SHF.R.U32.HI R13, RZ, 0x1, R13 ;  /* 0x00000001ff0d7819 */ /* 0x000fc6000001160d */
[----:B0-----:R-:W-:Y:S01]  /*10e0*/  IMAD.WIDE R2, R3, 0x4, R8 ;  /* 0x0000000403027825 */ /* 0x001fe200078e0208 */
[----:B------:R-:W-:-:S04]  /*10f0*/  LOP3.LUT R13, R13, 0x1f0, RZ, 0xc0, !PT ;  /* 0x000001f00d0d7812 */ /* 0x000fc800078ec0ff */
[----:B------:R-:W-:Y:S01]  /*1100*/  IADD3 R13, R13, UR4, RZ ;  /* 0x000000040d0d7c10 */ /* 0x000fe2000fffe0ff */
[----:B--2---:R0:W-:Y:S03]  /*1110*/  @!P0 STG.E.128 desc[UR6][R2.64], R4 ;  /* 0x0000000402008986 */ /* 0x0041e6000c101d06 */
[----:B------:R-:W-:Y:S01]  /*1120*/  LEA R13, R10, R13, 0x2 ;  /* 0x0000000d0a0d7211 */ /* 0x000fe200078e10ff */
[----:B0-----:R-:W-:Y:S06]  /*1130*/  @P1 EXIT ;  /* 0x000000000000194d */ /* 0x001fec0003800000 */
[----:B------:R-:W0:Y:S01]  /*1140*/  LDS.128 R12, [R13+0x800] ;  /* 0x000800000d0c7984 */ /* 0x000e220000000c00 */
[----:B------:R-:W-:-:S05]  /*1150*/  LEA R11, R0, R11, 0xa ;  /* 0x0000000b000b7211 */ /* 0x000fca00078e50ff */
[----:B------:R-:W-:-:S05]  /*1160*/  IMAD.WIDE R8, R11, 0x4, R8 ;  /* 0x000000040b087825 */ /* 0x000fca00078e0208 */
[----:B0-----:R-:W-:Y:S01]  /*1170*/  STG.E.128 desc[UR6][R8.64], R12 ;  /* 0x0000000c08007986 */ /* 0x001fe2000c101d06 */
[----:B------:R-:W-:Y:S05]  /*1180*/  EXIT ;  /* 0x000000000000794d */ /* 0x000fea0003800000 */
.L_x_0:
[----:B------:R-:W-:-:S00]  /*1190*/  BRA `(.L_x_0) ;  /* 0xfffffffc00fc7947 */ /* 0x000fc0000383ffff */
[----:B------:R-:W-:-:S00]  /*11a0*/  NOP ;  /* 0x0000000000007918 */ /* 0x000fc00000000000 */
        /* <DEDUP_REMOVED lines=13> */
.L_x_1:


//--------------------- .nv.global.init           --------------------------
	.section	.nv.global.init,"aw",@progbits
.nv.global.init:
	.type		_$_str,@object
	.size		_$_str,(_$_str_$_2 - _$_str)
_$_str:
        /*0000*/ 	.byte	0x5f, 0x5f, 0x43, 0x55, 0x44, 0x41, 0x5f, 0x46, 0x54, 0x5a, 0x00
	.type		_$_str_$_2,@object
	.size		_$_str_$_2,(.L_1 - _$_str_$_2)
_$_str_$_2:
        /*000b*/ 	.byte	0x5f, 0x5f, 0x43, 0x55, 0x44, 0x41, 0x5f, 0x50, 0x52, 0x45, 0x43, 0x5f, 0x53, 0x51, 0x52, 0x54
        /*001b*/ 	.byte	0x00
.L_1:


//--------------------- .nv.shared.triton_poi_fused__native_batch_norm_legit_no_training_silu_10 --------------------------
	.section	.nv.shared.triton_poi_fused__native_batch_norm_legit_no_training_silu_10,"aw",@nobits
	.sectionflags	@""
	.align	16
	.zero		1024


//--------------------- .nv.constant0.triton_poi_fused__native_batch_norm_legit_no_training_silu_10 --------------------------
	.section	.nv.constant0.triton_poi_fused__native_batch_norm_legit_no_training_silu_10,"a",@progbits
	.sectionflags	@""
	.align	4
.nv.constant0.triton_poi_fused__native_batch_norm_legit_no_training_silu_10:
	.zero		584
